	.headerflags	@"EF_CUDA_TEXMODE_UNIFIED EF_CUDA_64BIT_ADDRESS EF_CUDA_ACCELERATORS EF_CUDA_SM90 EF_CUDA_VIRTUAL_SM(EF_CUDA_SM90)"
	.elftype	@"ET_EXEC"


//--------------------- .nv.info                  --------------------------
	.section	.nv.info,"",@"SHT_CUDA_INFO"
	.align	4


	//----- nvinfo : EIATTR_REGCOUNT
	.align		4
        /*0000*/ 	.byte	0x04, 0x2f
        /*0002*/ 	.short	(.L_3 - .L_2)
	.align		4
.L_2:
        /*0004*/ 	.word	index@(triton_poi_fused__native_batch_norm_legit_no_training_add_44)
        /*0008*/ 	.word	0x00000020


	//----- nvinfo : EIATTR_MIN_STACK_SIZE
	.align		4
.L_3:
        /*000c*/ 	.byte	0x04, 0x12
        /*000e*/ 	.short	(.L_5 - .L_4)
	.align		4
.L_4:
        /*0010*/ 	.word	index@(triton_poi_fused__native_batch_norm_legit_no_training_add_44)
        /*0014*/ 	.word	0x00000000


	//----- nvinfo : EIATTR_FRAME_SIZE
	.align		4
.L_5:
        /*0018*/ 	.byte	0x04, 0x11
        /*001a*/ 	.short	(.L_7 - .L_6)
	.align		4
.L_6:
        /*001c*/ 	.word	index@(triton_poi_fused__native_batch_norm_legit_no_training_add_44)
        /*0020*/ 	.word	0x00000000


	//----- nvinfo : EIATTR_MIN_STACK_SIZE
	.align		4
.L_7:
        /*0024*/ 	.byte	0x04, 0x12
        /*0026*/ 	.short	(.L_9 - .L_8)
	.align		4
.L_8:
        /*0028*/ 	.word	index@(triton_poi_fused__native_batch_norm_legit_no_training_add_44)
        /*002c*/ 	.word	0x00000000
.L_9:


//--------------------- .nv.info.triton_poi_fused__native_batch_norm_legit_no_training_add_44 --------------------------
	.section	.nv.info.triton_poi_fused__native_batch_norm_legit_no_training_add_44,"",@"SHT_CUDA_INFO"
	.sectionflags	@""
	.align	4


	//----- nvinfo : EIATTR_CUDA_API_VERSION
	.align		4
        /*0000*/ 	.byte	0x04, 0x37
        /*0002*/ 	.short	(.L_11 - .L_10)
.L_10:
        /*0004*/ 	.word	0x0000007c


	//----- nvinfo : EIATTR_KPARAM_INFO
	.align		4
.L_11:
        /*0008*/ 	.byte	0x04, 0x17
        /*000a*/ 	.short	(.L_13 - .L_12)
.L_12:
        /*000c*/ 	.word	0x00000000
        /*0010*/ 	.short	0x0008
        /*0012*/ 	.short	0x003c
        /*0014*/ 	.byte	0x00, 0xf0, 0x11, 0x00


	//----- nvinfo : EIATTR_KPARAM_INFO
	.align		4
.L_13:
        /*0018*/ 	.byte	0x04, 0x17
        /*001a*/ 	.short	(.L_15 - .L_14)
.L_14:
        /*001c*/ 	.word	0x00000000
        /*0020*/ 	.short	0x0007
        /*0022*/ 	.short	0x0038
        /*0024*/ 	.byte	0x00, 0xf0, 0x11, 0x00


	//----- nvinfo : EIATTR_KPARAM_INFO
	.align		4
.L_15:
        /*0028*/ 	.byte	0x04, 0x17
        /*002a*/ 	.short	(.L_17 - .L_16)
.L_16:
        /*002c*/ 	.word	0x00000000
        /*0030*/ 	.short	0x0006
        /*0032*/ 	.short	0x0030
        /*0034*/ 	.byte	0x00, 0xf4, 0x21, 0x00


	//----- nvinfo : EIATTR_KPARAM_INFO
	.align		4
.L_17:
        /*0038*/ 	.byte	0x04, 0x17
        /*003a*/ 	.short	(.L_19 - .L_18)
.L_18:
        /*003c*/ 	.word	0x00000000
        /*0040*/ 	.short	0x0005
        /*0042*/ 	.short	0x0028
        /*0044*/ 	.byte	0x00, 0xf4, 0x21, 0x00


	//----- nvinfo : EIATTR_KPARAM_INFO
	.align		4
.L_19:
        /*0048*/ 	.byte	0x04, 0x17
        /*004a*/ 	.short	(.L_21 - .L_20)
.L_20:
        /*004c*/ 	.word	0x00000000
        /*0050*/ 	.short	0x0004
        /*0052*/ 	.short	0x0020
        /*0054*/ 	.byte	0x00, 0xf4, 0x21, 0x00


	//----- nvinfo : EIATTR_KPARAM_INFO
	.align		4
.L_21:
        /*0058*/ 	.byte	0x04, 0x17
        /*005a*/ 	.short	(.L_23 - .L_22)
.L_22:
        /*005c*/ 	.word	0x00000000
        /*0060*/ 	.short	0x0003
        /*0062*/ 	.short	0x0018
        /*0064*/ 	.byte	0x00, 0xf4, 0x21, 0x00


	//----- nvinfo : EIATTR_KPARAM_INFO
	.align		4
.L_23:
        /*0068*/ 	.byte	0x04, 0x17
        /*006a*/ 	.short	(.L_25 - .L_24)
.L_24:
        /*006c*/ 	.word	0x00000000
        /*0070*/ 	.short	0x0002
        /*0072*/ 	.short	0x0010
        /*0074*/ 	.byte	0x00, 0xf4, 0x21, 0x00


	//----- nvinfo : EIATTR_KPARAM_INFO
	.align		4
.L_25:
        /*0078*/ 	.byte	0x04, 0x17
        /*007a*/ 	.short	(.L_27 - .L_26)
.L_26:
        /*007c*/ 	.word	0x00000000
        /*0080*/ 	.short	0x0001
        /*0082*/ 	.short	0x0008
        /*0084*/ 	.byte	0x00, 0xf4, 0x21, 0x00


	//----- nvinfo : EIATTR_KPARAM_INFO
	.align		4
.L_27:
        /*0088*/ 	.byte	0x04, 0x17
        /*008a*/ 	.short	(.L_29 - .L_28)
.L_28:
        /*008c*/ 	.word	0x00000000
        /*0090*/ 	.short	0x0000
        /*0092*/ 	.short	0x0000
        /*0094*/ 	.byte	0x00, 0xf4, 0x21, 0x00


	//----- nvinfo : EIATTR_SPARSE_MMA_MASK
	.align		4
.L_29:
        /*0098*/ 	.byte	0x03, 0x50
        /*009a*/ 	.short	0x0000


	//----- nvinfo : EIATTR_MAXREG_COUNT
	.align		4
        /*009c*/ 	.byte	0x03, 0x1b
        /*009e*/ 	.short	0x00ff


	//----- nvinfo : EIATTR_EXIT_INSTR_OFFSETS
	.align		4
        /*00a0*/ 	.byte	0x04, 0x1c
        /*00a2*/ 	.short	(.L_31 - .L_30)


	//   ....[0]....
.L_30:
        /*00a4*/ 	.word	0x00000bd0


	//   ....[1]....
        /*00a8*/ 	.word	0x00000c20


	//----- nvinfo : EIATTR_REQNTID
	.align		4
.L_31:
        /*00ac*/ 	.byte	0x04, 0x10
        /*00ae*/ 	.short	(.L_33 - .L_32)
.L_32:
        /*00b0*/ 	.word	0x00000080
        /*00b4*/ 	.word	0x00000001
        /*00b8*/ 	.word	0x00000001


	//----- nvinfo : EIATTR_CBANK_PARAM_SIZE
	.align		4
.L_33:
        /*00bc*/ 	.byte	0x03, 0x19
        /*00be*/ 	.short	0x0040


	//----- nvinfo : EIATTR_PARAM_CBANK
	.align		4
        /*00c0*/ 	.byte	0x04, 0x0a
        /*00c2*/ 	.short	(.L_35 - .L_34)
	.align		4
.L_34:
        /*00c4*/ 	.word	index@(.nv.constant0.triton_poi_fused__native_batch_norm_legit_no_training_add_44)
        /*00c8*/ 	.short	0x0210
        /*00ca*/ 	.short	0x0040


	//----- nvinfo : EIATTR_SW_WAR
	.align		4
.L_35:
        /*00cc*/ 	.byte	0x04, 0x36
        /*00ce*/ 	.short	(.L_37 - .L_36)
.L_36:
        /*00d0*/ 	.word	0x00000008
.L_37:


//--------------------- .nv.callgraph             --------------------------
	.section	.nv.callgraph,"",@"SHT_CUDA_CALLGRAPH"
	.align	4
	.sectionentsize	8
	.align		4
        /*0000*/ 	.word	0x00000000
	.align		4
        /*0004*/ 	.word	0xffffffff
	.align		4
        /*0008*/ 	.word	0x00000000
	.align		4
        /*000c*/ 	.word	0xfffffffe
	.align		4
        /*0010*/ 	.word	0x00000000
	.align		4
        /*0014*/ 	.word	0xfffffffd
	.align		4
        /*0018*/ 	.word	0x00000000
	.align		4
        /*001c*/ 	.word	0xfffffffc


//--------------------- .nv.constant4             --------------------------
	.section	.nv.constant4,"a",@progbits
	.align	8
	.align		8
.nv.constant4:
        /*0000*/ 	.dword	_$_str
	.align		8
        /*0008*/ 	.dword	_$_str_$_2


//--------------------- .text.triton_poi_fused__native_batch_norm_legit_no_training_add_44 --------------------------
	.section	.text.triton_poi_fused__native_batch_norm_legit_no_training_add_44,"ax",@progbits
	.sectionflags	@"SHF_BARRIERS=1"
	.align	128
        .global         triton_poi_fused__native_batch_norm_legit_no_training_add_44
        .type           triton_poi_fused__native_batch_norm_legit_no_training_add_44,@function
        .size           triton_poi_fused__native_batch_norm_legit_no_training_add_44,(.L_x_1 - triton_poi_fused__native_batch_norm_legit_no_training_add_44)
        .other          triton_poi_fused__native_batch_norm_legit_no_training_add_44,@"STO_CUDA_ENTRY STV_DEFAULT"
triton_poi_fused__native_batch_norm_legit_no_training_add_44:
.text.triton_poi_fused__native_batch_norm_legit_no_training_add_44:
[----:B------:R-:W0:Y:S01]  /*0000*/  LDC R1, c[0x0][0x28] ;  /* 0x00000a00ff017b82 */ /* 0x000e220000000800 */
[----:B------:R-:W1:Y:S07]  /*0010*/  S2R R2, SR_CTAID.X ;  /* 0x0000000000027919 */ /* 0x000e6e0000002500 */
[----:B------:R-:W2:Y:S01]  /*0020*/  LDC.64 R26, c[0x0][0x210] ;  /* 0x00008400ff1a7b82 */ /* 0x000ea20000000a00 */
[----:B------:R-:W-:Y:S01]  /*0030*/  CS2R R4, SRZ ;  /* 0x0000000000047805 */ /* 0x000fe2000001ff00 */
[----:B------:R-:W-:Y:S01]  /*0040*/  ULDC.64 UR6, c[0x0][0x208] ;  /* 0x0000820000067ab9 */ /* 0x000fe20000000a00 */
[----:B------:R-:W3:Y:S01]  /*0050*/  S2R R0, SR_TID.X ;  /* 0x0000000000007919 */ /* 0x000ee20000002100 */
[----:B------:R-:W4:Y:S04]  /*0060*/  S2R R3, SR_CTAID.Y ;  /* 0x0000000000037919 */ /* 0x000f280000002600 */
[----:B------:R-:W5:Y:S08]  /*0070*/  LDC.64 R24, c[0x0][0x218] ;  /* 0x00008600ff187b82 */ /* 0x000f700000000a00 */
[----:B------:R-:W5:Y:S01]  /*0080*/  LDC.64 R28, c[0x0][0x220] ;  /* 0x00008800ff1c7b82 */ /* 0x000f620000000a00 */
[----:B-1----:R-:W-:-:S02]  /*0090*/  SHF.L.U32 R2, R2, 0x5, RZ ;  /* 0x0000000502027819 */ /* 0x002fc400000006ff */
[----:B---3--:R-:W-:Y:S02]  /*00a0*/  SHF.L.U32 R21, R0, 0x2, RZ ;  /* 0x0000000200157819 */ /* 0x008fe400000006ff */
[----:B------:R-:W-:Y:S01]  /*00b0*/  SHF.R.U32.HI R8, RZ, 0x3, R0 ;  /* 0x00000003ff087819 */ /* 0x000fe20000011600 */
[----:B----4-:R-:W-:Y:S01]  /*00c0*/  IMAD.SHL.U32 R3, R3, 0x20, RZ ;  /* 0x0000002003037824 */ /* 0x010fe200078e00ff */
[----:B------:R-:W-:Y:S02]  /*00d0*/  LOP3.LUT R21, R2, 0x1c, R21, 0xf8, !PT ;  /* 0x0000001c02157812 */ /* 0x000fe400078ef815 */
[----:B------:R-:W-:Y:S02]  /*00e0*/  SGXT.U32 R8, R8, 0x4 ;  /* 0x000000040808781a */ /* 0x000fe40000000000 */
[----:B------:R-:W-:Y:S02]  /*00f0*/  ISETP.GE.AND P0, PT, R21, 0x38, PT ;  /* 0x000000381500780c */ /* 0x000fe40003f06270 */
[----:B------:R-:W-:-:S02]  /*0100*/  LOP3.LUT R6, R3, R8, RZ, 0xfc, !PT ;  /* 0x0000000803067212 */ /* 0x000fc400078efcff */
[----:B------:R-:W-:Y:S02]  /*0110*/  LOP3.LUT R14, R3, 0x10, R8, 0xfe, !PT ;  /* 0x00000010030e7812 */ /* 0x000fe400078efe08 */
[C---:B------:R-:W-:Y:S01]  /*0120*/  ISETP.LT.AND P1, PT, R6.reuse, 0x40, !P0 ;  /* 0x000000400600780c */ /* 0x040fe20004721270 */
[----:B------:R-:W-:Y:S01]  /*0130*/  IMAD R23, R6, 0x38, R21 ;  /* 0x0000003806177824 */ /* 0x000fe200078e0215 */
[----:B------:R-:W-:Y:S02]  /*0140*/  CS2R R6, SRZ ;  /* 0x0000000000067805 */ /* 0x000fe4000001ff00 */
[----:B------:R-:W-:Y:S02]  /*0150*/  CS2R R8, SRZ ;  /* 0x0000000000087805 */ /* 0x000fe4000001ff00 */
[----:B------:R-:W-:Y:S01]  /*0160*/  ISETP.LT.AND P2, PT, R14, 0x40, !P0 ;  /* 0x000000400e00780c */ /* 0x000fe20004741270 */
[----:B--2---:R-:W-:Y:S01]  /*0170*/  IMAD.WIDE R16, R23, 0x4, R26 ;  /* 0x0000000417107825 */ /* 0x004fe200078e021a */
[----:B------:R-:W-:-:S03]  /*0180*/  CS2R R10, SRZ ;  /* 0x00000000000a7805 */ /* 0x000fc6000001ff00 */
[----:B-----5:R-:W-:-:S04]  /*0190*/  IMAD.WIDE R22, R23, 0x4, R24 ;  /* 0x0000000417167825 */ /* 0x020fc800078e0218 */
[----:B------:R-:W-:Y:S01]  /*01a0*/  IMAD R19, R14, 0x38, R21 ;  /* 0x000000380e137824 */ /* 0x000fe200078e0215 */
[----:B------:R1:W2:Y:S01]  /*01b0*/  @P1 LDG.E.EL.128 R4, desc[UR6][R16.64] ;  /* 0x0000000610041981 */ /* 0x0002a2000c2e1d00 */
[----:B0-----:R-:W-:Y:S01]  /*01c0*/  IMAD.WIDE R28, R21, 0x4, R28 ;  /* 0x00000004151c7825 */ /* 0x001fe200078e021c */
[----:B------:R-:W-:Y:S02]  /*01d0*/  CS2R R20, SRZ ;  /* 0x0000000000147805 */ /* 0x000fe4000001ff00 */
[----:B------:R-:W-:Y:S01]  /*01e0*/  CS2R R12, SRZ ;  /* 0x00000000000c7805 */ /* 0x000fe2000001ff00 */
[----:B------:R0:W3:Y:S01]  /*01f0*/  @P1 LDG.E.EL.128 R8, desc[UR6][R22.64] ;  /* 0x0000000616081981 */ /* 0x0000e2000c2e1d00 */
[----:B------:R-:W-:Y:S01]  /*0200*/  IMAD.WIDE R26, R19, 0x4, R26 ;  /* 0x00000004131a7825 */ /* 0x000fe200078e021a */
[----:B------:R-:W-:-:S03]  /*0210*/  CS2R R14, SRZ ;  /* 0x00000000000e7805 */ /* 0x000fc6000001ff00 */
[----:B------:R-:W-:Y:S01]  /*0220*/  IMAD.WIDE R24, R19, 0x4, R24 ;  /* 0x0000000413187825 */ /* 0x000fe200078e0218 */
[----:B-1----:R-:W-:Y:S02]  /*0230*/  CS2R R16, SRZ ;  /* 0x0000000000107805 */ /* 0x002fe4000001ff00 */
[----:B------:R-:W-:Y:S01]  /*0240*/  CS2R R18, SRZ ;  /* 0x0000000000127805 */ /* 0x000fe2000001ff00 */
[----:B------:R1:W4:Y:S01]  /*0250*/  @P2 LDG.E.EL.128 R12, desc[UR6][R26.64] ;  /* 0x000000061a0c2981 */ /* 0x000322000c2e1d00 */
[----:B0-----:R-:W-:-:S04]  /*0260*/  CS2R R22, SRZ ;  /* 0x0000000000167805 */ /* 0x001fc8000001ff00 */
[----:B------:R-:W5:Y:S04]  /*0270*/  @P2 LDG.E.EL.128 R16, desc[UR6][R24.64] ;  /* 0x0000000618102981 */ /* 0x000f68000c2e1d00 */
[----:B------:R-:W5:Y:S01]  /*0280*/  @!P0 LDG.E.EL.128 R20, desc[UR6][R28.64] ;  /* 0x000000061c148981 */ /* 0x000f62000c2e1d00 */
[----:B-1----:R-:W0:Y:S01]  /*0290*/  LDC.64 R26, c[0x0][0x228] ;  /* 0x00008a00ff1a7b82 */ /* 0x002e220000000a00 */
[C---:B-----5:R-:W-:Y:S01]  /*02a0*/  FADD R18, -R22.reuse, R18 ;  /* 0x0000001216127221 */ /* 0x060fe20000000100 */
[----:B---3--:R-:W-:Y:S01]  /*02b0*/  FADD R22, -R22, R10 ;  /* 0x0000000a16167221 */ /* 0x008fe20000000100 */
[----:B------:R-:W-:Y:S01]  /*02c0*/  SHF.L.U32 R10, R0, 0x2, RZ ;  /* 0x00000002000a7819 */ /* 0x000fe200000006ff */
[----:B------:R-:W-:Y:S01]  /*02d0*/  FADD R24, -R21, R17 ;  /* 0x0000001115187221 */ /* 0x000fe20000000100 */
[----:B------:R-:W-:-:S02]  /*02e0*/  FADD R19, -R23, R19 ;  /* 0x0000001317137221 */ /* 0x000fc40000000100 */
[----:B------:R-:W-:Y:S01]  /*02f0*/  LOP3.LUT R17, R2, 0x1c, R10, 0xf8, !PT ;  /* 0x0000001c02117812 */ /* 0x000fe200078ef80a */
[----:B------:R-:W-:Y:S01]  /*0300*/  FADD R23, -R23, R11 ;  /* 0x0000000b17177221 */ /* 0x000fe20000000100 */
[----:B------:R-:W-:Y:S01]  /*0310*/  FADD R21, -R21, R9 ;  /* 0x0000000915157221 */ /* 0x000fe20000000100 */
[----:B------:R-:W-:Y:S01]  /*0320*/  LOP3.LUT R3, R3, 0x1c, R10, 0xf8, !PT ;  /* 0x0000001c03037812 */ /* 0x000fe200078ef80a */
[----:B------:R-:W-:Y:S01]  /*0330*/  FADD R25, -R20, R8 ;  /* 0x0000000814197221 */ /* 0x000fe20000000100 */
[----:B------:R-:W-:Y:S02]  /*0340*/  CS2R R8, SRZ ;  /* 0x0000000000087805 */ /* 0x000fe4000001ff00 */
[----:B------:R-:W-:Y:S01]  /*0350*/  CS2R R10, SRZ ;  /* 0x00000000000a7805 */ /* 0x000fe2000001ff00 */
[----:B0-----:R-:W-:-:S05]  /*0360*/  IMAD.WIDE R26, R17, 0x4, R26 ;  /* 0x00000004111a7825 */ /* 0x001fca00078e021a */
[----:B------:R-:W3:Y:S01]  /*0370*/  @!P0 LDG.E.EL.128 R8, desc[UR6][R26.64] ;  /* 0x000000061a088981 */ /* 0x000ee2000c2e1d00 */
[----:B------:R-:W-:Y:S01]  /*0380*/  FADD R16, -R20, R16 ;  /* 0x0000001014107221 */ /* 0x000fe20000000100 */
[----:B---3--:R-:W-:-:S04]  /*0390*/  FADD R9, R9, 9.9999997473787516356e-06 ;  /* 0x3727c5ac09097421 */ /* 0x008fc80000000000 */
[----:B------:R-:W0:Y:S01]  /*03a0*/  MUFU.SQRT R28, R9 ;  /* 0x00000009001c7308 */ /* 0x000e220000002000 */
[----:B------:R-:W-:Y:S01]  /*03b0*/  FADD R10, R10, 9.9999997473787516356e-06 ;  /* 0x3727c5ac0a0a7421 */ /* 0x000fe20000000000 */
[----:B------:R-:W-:-:S06]  /*03c0*/  FADD R20, R8, 9.9999997473787516356e-06 ;  /* 0x3727c5ac08147421 */ /* 0x000fcc0000000000 */
[----:B------:R-:W1:Y:S01]  /*03d0*/  MUFU.SQRT R10, R10 ;  /* 0x0000000a000a7308 */ /* 0x000e620000002000 */
[----:B0-----:R-:W-:-:S07]  /*03e0*/  FSETP.GT.AND P2, PT, R28, 8.50705917302346158658e+37, PT ;  /* 0x7e8000001c00780b */ /* 0x001fce0003f44000 */
[----:B------:R-:W0:Y:S01]  /*03f0*/  MUFU.SQRT R8, R20 ;  /* 0x0000001400087308 */ /* 0x000e220000002000 */
[----:B------:R-:W-:Y:S01]  /*0400*/  FSETP.GEU.AND P3, PT, R28, 1.175494350822287508e-38, PT ;  /* 0x008000001c00780b */ /* 0x000fe20003f6e000 */
[----:B------:R-:W-:Y:S01]  /*0410*/  FADD R11, R11, 9.9999997473787516356e-06 ;  /* 0x3727c5ac0b0b7421 */ /* 0x000fe20000000000 */
[C---:B-1----:R-:W-:Y:S02]  /*0420*/  FSETP.GT.AND P4, PT, R10.reuse, 8.50705917302346158658e+37, PT ;  /* 0x7e8000000a00780b */ /* 0x042fe40003f84000 */
[----:B------:R-:W-:Y:S01]  /*0430*/  FSETP.GEU.AND P5, PT, R10, 1.175494350822287508e-38, PT ;  /* 0x008000000a00780b */ /* 0x000fe20003fae000 */
[----:B------:R-:W-:Y:S02]  /*0440*/  @P2 FMUL R28, R28, 0.25 ;  /* 0x3e8000001c1c2820 */ /* 0x000fe40000400000 */
[----:B------:R1:W3:Y:S01]  /*0450*/  MUFU.SQRT R29, R11 ;  /* 0x0000000b001d7308 */ /* 0x0002e20000002000 */
[----:B0-----:R-:W-:-:S05]  /*0460*/  FSETP.GT.AND P6, PT, R8, 8.50705917302346158658e+37, PT ;  /* 0x7e8000000800780b */ /* 0x001fca0003fc4000 */
[----:B------:R-:W-:Y:S01]  /*0470*/  @!P3 FMUL R28, R28, 16777216 ;  /* 0x4b8000001c1cb820 */ /* 0x000fe20000400000 */
[----:B------:R-:W-:Y:S01]  /*0480*/  FSETP.GEU.AND P1, PT, R8, 1.175494350822287508e-38, PT ;  /* 0x008000000800780b */ /* 0x000fe20003f2e000 */
[----:B------:R-:W-:Y:S02]  /*0490*/  IMAD.MOV.U32 R9, RZ, RZ, 0x3e800000 ;  /* 0x3e800000ff097424 */ /* 0x000fe400078e00ff */
[----:B------:R-:W-:Y:S02]  /*04a0*/  @P4 FMUL R10, R10, 0.25 ;  /* 0x3e8000000a0a4820 */ /* 0x000fe40000400000 */
[----:B------:R-:W0:Y:S01]  /*04b0*/  MUFU.RCP R28, R28 ;  /* 0x0000001c001c7308 */ /* 0x000e220000001000 */
[C---:B-1----:R-:W-:Y:S01]  /*04c0*/  FSEL R11, R9.reuse, 1, P2 ;  /* 0x3f800000090b7808 */ /* 0x042fe20001000000 */
[----:B------:R-:W-:Y:S01]  /*04d0*/  @!P5 FMUL R10, R10, 16777216 ;  /* 0x4b8000000a0ad820 */ /* 0x000fe20000400000 */
[----:B------:R-:W-:Y:S01]  /*04e0*/  FSEL R27, R9, 1, P6 ;  /* 0x3f800000091b7808 */ /* 0x000fe20003000000 */
[----:B------:R-:W-:Y:S01]  /*04f0*/  @P6 FMUL R8, R8, 0.25 ;  /* 0x3e80000008086820 */ /* 0x000fe20000400000 */
[----:B---3--:R-:W-:-:S03]  /*0500*/  FSETP.GT.AND P6, PT, R29, 8.50705917302346158658e+37, PT ;  /* 0x7e8000001d00780b */ /* 0x008fc60003fc4000 */
[----:B------:R-:W1:Y:S01]  /*0510*/  MUFU.RCP R10, R10 ;  /* 0x0000000a000a7308 */ /* 0x000e620000001000 */
[----:B------:R-:W-:Y:S01]  /*0520*/  @!P3 FMUL R11, R11, 16777216 ;  /* 0x4b8000000b0bb820 */ /* 0x000fe20000400000 */
[----:B------:R-:W-:Y:S01]  /*0530*/  @!P1 FMUL R8, R8, 16777216 ;  /* 0x4b80000008089820 */ /* 0x000fe20000400000 */
[----:B------:R-:W-:Y:S01]  /*0540*/  @!P1 FMUL R27, R27, 16777216 ;  /* 0x4b8000001b1b9820 */ /* 0x000fe20000400000 */
[----:B------:R-:W-:-:S04]  /*0550*/  FSETP.GEU.AND P1, PT, R29, 1.175494350822287508e-38, PT ;  /* 0x008000001d00780b */ /* 0x000fc80003f2e000 */
[----:B------:R0:W3:Y:S02]  /*0560*/  MUFU.RCP R20, R8 ;  /* 0x0000000800147308 */ /* 0x0000e40000001000 */
[----:B0-----:R-:W-:Y:S01]  /*0570*/  FMUL R8, R28, R11 ;  /* 0x0000000b1c087220 */ /* 0x001fe20000400000 */
[----:B------:R-:W-:Y:S01]  /*0580*/  FSEL R11, R9, 1, P4 ;  /* 0x3f800000090b7808 */ /* 0x000fe20002000000 */
[----:B------:R-:W-:-:S04]  /*0590*/  @P6 FMUL R29, R29, 0.25 ;  /* 0x3e8000001d1d6820 */ /* 0x000fc80000400000 */
[----:B------:R-:W-:Y:S01]  /*05a0*/  @!P5 FMUL R11, R11, 16777216 ;  /* 0x4b8000000b0bd820 */ /* 0x000fe20000400000 */
[----:B------:R-:W-:Y:S01]  /*05b0*/  FSEL R26, R9, 1, P6 ;  /* 0x3f800000091a7808 */ /* 0x000fe20003000000 */
[----:B------:R-:W-:Y:S02]  /*05c0*/  @!P1 FMUL R29, R29, 16777216 ;  /* 0x4b8000001d1d9820 */ /* 0x000fe40000400000 */
[----:B-1----:R-:W-:Y:S02]  /*05d0*/  FMUL R9, R10, R11 ;  /* 0x0000000b0a097220 */ /* 0x002fe40000400000 */
[----:B------:R-:W0:Y:S01]  /*05e0*/  LDC.64 R10, c[0x0][0x230] ;  /* 0x00008c00ff0a7b82 */ /* 0x000e220000000a00 */
[----:B---3--:R-:W-:Y:S02]  /*05f0*/  FMUL R20, R20, R27 ;  /* 0x0000001b14147220 */ /* 0x008fe40000400000 */
[----:B------:R1:W3:Y:S01]  /*0600*/  MUFU.RCP R27, R29 ;  /* 0x0000001d001b7308 */ /* 0x0002e20000001000 */
[----:B------:R-:W-:-:S04]  /*0610*/  @!P1 FMUL R26, R26, 16777216 ;  /* 0x4b8000001a1a9820 */ /* 0x000fc80000400000 */
[----:B-1----:R-:W1:Y:S01]  /*0620*/  LDC.64 R28, c[0x0][0x238] ;  /* 0x00008e00ff1c7b82 */ /* 0x002e620000000a00 */
[----:B---3--:R-:W-:Y:S01]  /*0630*/  FMUL R27, R27, R26 ;  /* 0x0000001a1b1b7220 */ /* 0x008fe20000400000 */
[----:B------:R-:W-:Y:S01]  /*0640*/  FMUL R26, R18, R9 ;  /* 0x00000009121a7220 */ /* 0x000fe20000400000 */
[-C--:B------:R-:W-:Y:S02]  /*0650*/  FMUL R21, R21, R8.reuse ;  /* 0x0000000815157220 */ /* 0x080fe40000400000 */
[-C--:B------:R-:W-:Y:S01]  /*0660*/  FMUL R23, R23, R27.reuse ;  /* 0x0000001b17177220 */ /* 0x080fe20000400000 */
[----:B------:R-:W-:Y:S01]  /*0670*/  FMUL R27, R19, R27 ;  /* 0x0000001b131b7220 */ /* 0x000fe20000400000 */
[----:B------:R-:W-:Y:S01]  /*0680*/  FMUL R24, R24, R8 ;  /* 0x0000000818187220 */ /* 0x000fe20000400000 */
[----:B------:R-:W-:Y:S01]  /*0690*/  FMUL R22, R22, R9 ;  /* 0x0000000916167220 */ /* 0x000fe20000400000 */
[----:B0-----:R-:W-:Y:S01]  /*06a0*/  IMAD.WIDE R18, R17, 0x4, R10 ;  /* 0x0000000411127825 */ /* 0x001fe200078e020a */
[----:B------:R-:W-:-:S02]  /*06b0*/  CS2R R8, SRZ ;  /* 0x0000000000087805 */ /* 0x000fc4000001ff00 */
[----:B------:R-:W-:Y:S01]  /*06c0*/  CS2R R10, SRZ ;  /* 0x00000000000a7805 */ /* 0x000fe2000001ff00 */
[-C--:B------:R-:W-:Y:S01]  /*06d0*/  FMUL R25, R25, R20.reuse ;  /* 0x0000001419197220 */ /* 0x080fe20000400000 */
[----:B------:R-:W-:-:S04]  /*06e0*/  FMUL R20, R16, R20 ;  /* 0x0000001410147220 */ /* 0x000fc80000400000 */
[----:B------:R0:W3:Y:S01]  /*06f0*/  @!P0 LDG.E.EL.128 R8, desc[UR6][R18.64] ;  /* 0x0000000612088981 */ /* 0x0000e2000c2e1d00 */
[----:B-1----:R-:W-:Y:S01]  /*0700*/  IMAD.WIDE R28, R17, 0x4, R28 ;  /* 0x00000004111c7825 */ /* 0x002fe200078e021c */
[----:B------:R-:W-:Y:S02]  /*0710*/  CS2R R16, SRZ ;  /* 0x0000000000107805 */ /* 0x000fe4000001ff00 */
[----:B0-----:R-:W-:-:S06]  /*0720*/  CS2R R18, SRZ ;  /* 0x0000000000127805 */ /* 0x001fcc000001ff00 */
[----:B------:R-:W3:Y:S01]  /*0730*/  @!P0 LDG.E.EL.128 R16, desc[UR6][R28.64] ;  /* 0x000000061c108981 */ /* 0x000ee2000c2e1d00 */
[----:B------:R-:W0:Y:S01]  /*0740*/  S2UR UR5, SR_CgaCtaId ;  /* 0x00000000000579c3 */ /* 0x000e220000008800 */
[----:B------:R-:W-:Y:S02]  /*0750*/  UMOV UR4, 0x400 ;  /* 0x0000040000047882 */ /* 0x000fe40000000000 */
[----:B0-----:R-:W-:Y:S01]  /*0760*/  UPRMT UR4, UR5, 0x654, UR4 ;  /* 0x0000065405047896 */ /* 0x001fe20008000004 */
[----:B------:R-:W-:Y:S01]  /*0770*/  ISETP.GE.AND P0, PT, R3, 0x40, PT ;  /* 0x000000400300780c */ /* 0x000fe20003f06270 */
[-CC-:B---3--:R-:W-:Y:S01]  /*0780*/  FFMA R25, R25, R8.reuse, R16.reuse ;  /* 0x0000000819197223 */ /* 0x188fe20000000010 */
[----:B------:R-:W-:Y:S01]  /*0790*/  FFMA R20, R20, R8, R16 ;  /* 0x0000000814147223 */ /* 0x000fe20000000010 */
[-CC-:B------:R-:W-:Y:S01]  /*07a0*/  FFMA R8, R21, R9.reuse, R17.reuse ;  /* 0x0000000915087223 */ /* 0x180fe20000000011 */
[----:B------:R-:W-:Y:S01]  /*07b0*/  FFMA R24, R24, R9, R17 ;  /* 0x0000000918187223 */ /* 0x000fe20000000011 */
[-CC-:B------:R-:W-:Y:S01]  /*07c0*/  FFMA R9, R22, R10.reuse, R18.reuse ;  /* 0x0000000a16097223 */ /* 0x180fe20000000012 */
[----:B------:R-:W-:Y:S01]  /*07d0*/  FFMA R17, R26, R10, R18 ;  /* 0x0000000a1a117223 */ /* 0x000fe20000000012 */
[----:B------:R-:W-:-:S02]  /*07e0*/  SHF.R.U32.HI R21, RZ, 0x3, R0 ;  /* 0x00000003ff157819 */ /* 0x000fc40000011600 */
[----:B------:R-:W-:Y:S02]  /*07f0*/  SHF.L.U32 R10, R0, 0x7, RZ ;  /* 0x00000007000a7819 */ /* 0x000fe400000006ff */
[----:B------:R-:W-:Y:S02]  /*0800*/  SGXT.U32 R21, R21, 0x4 ;  /* 0x000000041515781a */ /* 0x000fe40000000000 */
[----:B------:R-:W-:Y:S01]  /*0810*/  LOP3.LUT R16, R10, 0x380, RZ, 0xc0, !PT ;  /* 0x000003800a107812 */ /* 0x000fe200078ec0ff */
[-CC-:B------:R-:W-:Y:S01]  /*0820*/  FFMA R10, R23, R11.reuse, R19.reuse ;  /* 0x0000000b170a7223 */ /* 0x180fe20000000013 */
[----:B------:R-:W-:Y:S02]  /*0830*/  FFMA R22, R27, R11, R19 ;  /* 0x0000000b1b167223 */ /* 0x000fe40000000013 */
[C---:B------:R-:W-:Y:S02]  /*0840*/  LOP3.LUT R19, R16.reuse, R21, RZ, 0xfc, !PT ;  /* 0x0000001510137212 */ /* 0x040fe400078efcff */
[----:B------:R-:W-:-:S02]  /*0850*/  LOP3.LUT R11, R16, 0x20, RZ, 0xfc, !PT ;  /* 0x00000020100b7812 */ /* 0x000fc400078efcff */
[C---:B------:R-:W-:Y:S02]  /*0860*/  LOP3.LUT R21, R16.reuse, 0x40, RZ, 0xfc, !PT ;  /* 0x0000004010157812 */ /* 0x040fe400078efcff */
[C---:B------:R-:W-:Y:S02]  /*0870*/  LOP3.LUT R23, R16.reuse, 0x60, RZ, 0xfc, !PT ;  /* 0x0000006010177812 */ /* 0x040fe400078efcff */
[----:B------:R-:W-:Y:S02]  /*0880*/  LEA.HI R18, R16, UR4, RZ, 0x1f ;  /* 0x0000000410127c11 */ /* 0x000fe4000f8ff8ff */
[----:B------:R-:W-:Y:S02]  /*0890*/  LEA.HI R16, R11, UR4, RZ, 0x1f ;  /* 0x000000040b107c11 */ /* 0x000fe4000f8ff8ff */
[----:B------:R-:W-:Y:S01]  /*08a0*/  LEA.HI R26, R21, UR4, RZ, 0x1f ;  /* 0x00000004151a7c11 */ /* 0x000fe2000f8ff8ff */
[----:B------:R-:W-:Y:S01]  /*08b0*/  IMAD R18, R19, 0x4, R18 ;  /* 0x0000000413127824 */ /* 0x000fe200078e0212 */
[----:B------:R-:W-:Y:S01]  /*08c0*/  LEA.HI R28, R23, UR4, RZ, 0x1f ;  /* 0x00000004171c7c11 */ /* 0x000fe2000f8ff8ff */
[----:B--2---:R-:W-:Y:S01]  /*08d0*/  FADD R25, R25, R4 ;  /* 0x0000000419197221 */ /* 0x004fe20000000000 */
[C---:B------:R-:W-:Y:S01]  /*08e0*/  LEA R11, R19.reuse, R16, 0x2 ;  /* 0x00000010130b7211 */ /* 0x040fe200078e10ff */
[----:B------:R-:W-:Y:S01]  /*08f0*/  FADD R8, R8, R5 ;  /* 0x0000000508087221 */ /* 0x000fe20000000000 */
[----:B------:R-:W-:-:S02]  /*0900*/  IMAD R16, R19, 0x4, R26 ;  /* 0x0000000413107824 */ /* 0x000fc400078e021a */
[----:B------:R-:W-:Y:S01]  /*0910*/  FADD R21, R9, R6 ;  /* 0x0000000609157221 */ /* 0x000fe20000000000 */
[----:B------:R-:W-:Y:S01]  /*0920*/  LEA R19, R19, R28, 0x2 ;  /* 0x0000001c13137211 */ /* 0x000fe200078e10ff */
[----:B------:R-:W-:Y:S01]  /*0930*/  FADD R26, R10, R7 ;  /* 0x000000070a1a7221 */ /* 0x000fe20000000000 */
[----:B----4-:R-:W-:Y:S01]  /*0940*/  FADD R23, R20, R12 ;  /* 0x0000000c14177221 */ /* 0x010fe20000000000 */
[----:B------:R-:W-:Y:S01]  /*0950*/  FADD R24, R24, R13 ;  /* 0x0000000d18187221 */ /* 0x000fe20000000000 */
[----:B------:R-:W-:Y:S01]  /*0960*/  STS [R18], R25 ;  /* 0x0000001912007388 */ /* 0x000fe20000000800 */
[----:B------:R-:W-:Y:S01]  /*0970*/  FADD R17, R17, R14 ;  /* 0x0000000e11117221 */ /* 0x000fe20000000000 */
[----:B------:R-:W-:Y:S02]  /*0980*/  FADD R22, R22, R15 ;  /* 0x0000000f16167221 */ /* 0x000fe40000000000 */
[----:B------:R0:W-:Y:S04]  /*0990*/  STS [R11+0x80], R8 ;  /* 0x000080080b007388 */ /* 0x0001e80000000800 */
[----:B------:R-:W-:Y:S04]  /*09a0*/  STS [R16+0x100], R21 ;  /* 0x0001001510007388 */ /* 0x000fe80000000800 */
[----:B------:R-:W-:Y:S01]  /*09b0*/  STS [R19+0x180], R26 ;  /* 0x0001801a13007388 */ /* 0x000fe20000000800 */
[C---:B------:R-:W-:Y:S01]  /*09c0*/  IMAD.SHL.U32 R4, R0.reuse, 0x2, RZ ;  /* 0x0000000200047824 */ /* 0x040fe200078e00ff */
[----:B------:R-:W-:Y:S01]  /*09d0*/  SHF.L.U32 R10, R0, 0x2, RZ ;  /* 0x00000002000a7819 */ /* 0x000fe200000006ff */
[----:B0-----:R-:W0:Y:S01]  /*09e0*/  LDC.64 R8, c[0x0][0x240] ;  /* 0x00009000ff087b82 */ /* 0x001e220000000a00 */
[----:B------:R-:W-:Y:S04]  /*09f0*/  STS [R18+0x40], R23 ;  /* 0x0000401712007388 */ /* 0x000fe80000000800 */
[----:B------:R1:W-:Y:S04]  /*0a00*/  STS [R11+0xc0], R24 ;  /* 0x0000c0180b007388 */ /* 0x0003e80000000800 */
[----:B------:R-:W-:Y:S04]  /*0a10*/  STS [R16+0x140], R17 ;  /* 0x0001401110007388 */ /* 0x000fe80000000800 */
[----:B------:R-:W-:Y:S01]  /*0a20*/  STS [R19+0x1c0], R22 ;  /* 0x0001c01613007388 */ /* 0x000fe20000000800 */
[----:B------:R-:W-:-:S02]  /*0a30*/  LOP3.LUT R4, R4, 0xf0, RZ, 0xc0, !PT ;  /* 0x000000f004047812 */ /* 0x000fc400078ec0ff */
[----:B------:R-:W-:-:S03]  /*0a40*/  LOP3.LUT R10, R10, 0x1fc, RZ, 0xc0, !PT ;  /* 0x000001fc0a0a7812 */ /* 0x000fc600078ec0ff */
[----:B------:R-:W-:-:S05]  /*0a50*/  VIADD R5, R4, UR4 ;  /* 0x0000000404057c36 */ /* 0x000fca0008000000 */
[----:B------:R-:W-:Y:S01]  /*0a60*/  LEA R5, R10, R5, 0x2 ;  /* 0x000000050a057211 */ /* 0x000fe200078e10ff */
[----:B------:R-:W-:Y:S01]  /*0a70*/  BAR.SYNC.DEFER_BLOCKING 0x0 ;  /* 0x0000000000007b1d */ /* 0x000fe20000010000 */
[----:B------:R-:W-:-:S04]  /*0a80*/  SHF.R.S32.HI R12, RZ, 0x1f, R3 ;  /* 0x0000001fff0c7819 */ /* 0x000fc80000011403 */
[----:B------:R-:W-:Y:S02]  /*0a90*/  LEA.HI R12, R12, R3, RZ, 0x4 ;  /* 0x000000030c0c7211 */ /* 0x000fe400078f20ff */
[----:B------:R-:W-:Y:S02]  /*0aa0*/  SHF.R.U32.HI R13, RZ, 0x3, R0 ;  /* 0x00000003ff0d7819 */ /* 0x000fe40000011600 */
[----:B------:R-:W-:Y:S01]  /*0ab0*/  LOP3.LUT R0, R12, 0xfffffff0, RZ, 0xc0, !PT ;  /* 0xfffffff00c007812 */ /* 0x000fe200078ec0ff */
[----:B------:R-:W2:Y:S01]  /*0ac0*/  LDS.128 R4, [R5] ;  /* 0x0000000005047984 */ /* 0x000ea20000000c00 */
[----:B------:R-:W-:-:S03]  /*0ad0*/  SHF.R.S32.HI R12, RZ, 0x4, R12 ;  /* 0x00000004ff0c7819 */ /* 0x000fc6000001140c */
[----:B-1----:R-:W-:Y:S01]  /*0ae0*/  IMAD.IADD R11, R3, 0x1, -R0 ;  /* 0x00000001030b7824 */ /* 0x002fe200078e0a00 */
[----:B------:R-:W-:Y:S02]  /*0af0*/  SGXT.U32 R13, R13, 0x4 ;  /* 0x000000040d0d781a */ /* 0x000fe40000000000 */
[----:B------:R-:W-:Y:S01]  /*0b00*/  LOP3.LUT R0, R10, 0x200, RZ, 0xfc, !PT ;  /* 0x000002000a007812 */ /* 0x000fe200078efcff */
[----:B------:R-:W-:Y:S01]  /*0b10*/  IMAD R11, R12, 0x380, R11 ;  /* 0x000003800c0b7824 */ /* 0x000fe200078e020b */
[----:B------:R-:W-:Y:S02]  /*0b20*/  LOP3.LUT R3, R2, R13, RZ, 0xfc, !PT ;  /* 0x0000000d02037212 */ /* 0x000fe400078efcff */
[----:B------:R-:W-:Y:S02]  /*0b30*/  SHF.R.U32.HI R12, RZ, 0x1, R0 ;  /* 0x00000001ff0c7819 */ /* 0x000fe40000011600 */
[----:B------:R-:W-:Y:S02]  /*0b40*/  LOP3.LUT R0, R2, 0x10, R13, 0xfe, !PT ;  /* 0x0000001002007812 */ /* 0x000fe400078efe0d */
[----:B------:R-:W-:-:S02]  /*0b50*/  ISETP.LT.AND P1, PT, R3, 0x38, !P0 ;  /* 0x000000380300780c */ /* 0x000fc40004721270 */
[----:B------:R-:W-:Y:S02]  /*0b60*/  ISETP.LT.AND P0, PT, R0, 0x38, !P0 ;  /* 0x000000380000780c */ /* 0x000fe40004701270 */
[----:B------:R-:W-:Y:S02]  /*0b70*/  LEA R3, R3, R11, 0x4 ;  /* 0x0000000b03037211 */ /* 0x000fe400078e20ff */
[----:B------:R-:W-:-:S03]  /*0b80*/  LOP3.LUT R12, R12, 0x1f0, RZ, 0xc0, !PT ;  /* 0x000001f00c0c7812 */ /* 0x000fc600078ec0ff */
[----:B0-----:R-:W-:-:S04]  /*0b90*/  IMAD.WIDE R2, R3, 0x4, R8 ;  /* 0x0000000403027825 */ /* 0x001fc800078e0208 */
[----:B------:R-:W-:-:S05]  /*0ba0*/  VIADD R13, R12, UR4 ;  /* 0x000000040c0d7c36 */ /* 0x000fca0008000000 */
[----:B------:R-:W-:Y:S01]  /*0bb0*/  LEA R13, R10, R13, 0x2 ;  /* 0x0000000d0a0d7211 */ /* 0x000fe200078e10ff */
[----:B--2---:R0:W-:Y:S02]  /*0bc0*/  @P1 STG.E.128 desc[UR6][R2.64], R4 ;  /* 0x0000000402001986 */ /* 0x0041e4000c101d06 */
[----:B0-----:R-:W-:Y:S05]  /*0bd0*/  @!P0 EXIT ;  /* 0x000000000000894d */ /* 0x001fea0003800000 */
[----:B------:R-:W0:Y:S01]  /*0be0*/  LDS.128 R12, [R13+0x800] ;  /* 0x000800000d0c7984 */ /* 0x000e220000000c00 */
[----:B------:R-:W-:-:S04]  /*0bf0*/  IMAD R11, R0, 0x10, R11 ;  /* 0x00000010000b7824 */ /* 0x000fc800078e020b */
[----:B------:R-:W-:-:S05]  /*0c00*/  IMAD.WIDE R8, R11, 0x4, R8 ;  /* 0x000000040b087825 */ /* 0x000fca00078e0208 */
[----:B0-----:R-:W-:Y:S01]  /*0c10*/  STG.E.128 desc[UR6][R8.64], R12 ;  /* 0x0000000c08007986 */ /* 0x001fe2000c101d06 */
[----:B------:R-:W-:Y:S05]  /*0c20*/  EXIT ;  /* 0x000000000000794d */ /* 0x000fea0003800000 */
.L_x_0:
[----:B------:R-:W-:-:S00]  /*0c30*/  BRA `(.L_x_0) ;  /* 0xfffffffc00fc7947 */ /* 0x000fc0000383ffff */
[----:B------:R-:W-:-:S00]  /*0c40*/  NOP ;  /* 0x0000000000007918 */ /* 0x000fc00000000000 */
        /* <DEDUP_REMOVED lines=11> */
.L_x_1:


//--------------------- .nv.global.init           --------------------------
	.section	.nv.global.init,"aw",@progbits
.nv.global.init:
	.type		_$_str,@object
	.size		_$_str,(_$_str_$_2 - _$_str)
_$_str:
        /*0000*/ 	.byte	0x5f, 0x5f, 0x43, 0x55, 0x44, 0x41, 0x5f, 0x46, 0x54, 0x5a, 0x00
	.type		_$_str_$_2,@object
	.size		_$_str_$_2,(.L_1 - _$_str_$_2)
_$_str_$_2:
        /*000b*/ 	.byte	0x5f, 0x5f, 0x43, 0x55, 0x44, 0x41, 0x5f, 0x50, 0x52, 0x45, 0x43, 0x5f, 0x53, 0x51, 0x52, 0x54
        /*001b*/ 	.byte	0x00
.L_1:


//--------------------- .nv.shared.triton_poi_fused__native_batch_norm_legit_no_training_add_44 --------------------------
	.section	.nv.shared.triton_poi_fused__native_batch_norm_legit_no_training_add_44,"aw",@nobits
	.sectionflags	@""
	.align	16
	.zero		1024


//--------------------- .nv.constant0.triton_poi_fused__native_batch_norm_legit_no_training_add_44 --------------------------
	.section	.nv.constant0.triton_poi_fused__native_batch_norm_legit_no_training_add_44,"a",@progbits
	.sectionflags	@""
	.align	4
.nv.constant0.triton_poi_fused__native_batch_norm_legit_no_training_add_44:
	.zero		592
